	.headerflags	@"EF_CUDA_TEXMODE_UNIFIED EF_CUDA_64BIT_ADDRESS EF_CUDA_ACCELERATORS EF_CUDA_SM90 EF_CUDA_VIRTUAL_SM(EF_CUDA_SM90)"
	.elftype	@"ET_EXEC"


//--------------------- .nv.info                  --------------------------
	.section	.nv.info,"",@"SHT_CUDA_INFO"
	.align	4


	//----- nvinfo : EIATTR_REGCOUNT
	.align		4
        /*0000*/ 	.byte	0x04, 0x2f
        /*0002*/ 	.short	(.L_1 - .L_0)
	.align		4
.L_0:
        /*0004*/ 	.word	index@(triton_poi_fused_max_pool2d_with_indices_0)
        /*0008*/ 	.word	0x00000012


	//----- nvinfo : EIATTR_MIN_STACK_SIZE
	.align		4
.L_1:
        /*000c*/ 	.byte	0x04, 0x12
        /*000e*/ 	.short	(.L_3 - .L_2)
	.align		4
.L_2:
        /*0010*/ 	.word	index@(triton_poi_fused_max_pool2d_with_indices_0)
        /*0014*/ 	.word	0x00000000


	//----- nvinfo : EIATTR_FRAME_SIZE
	.align		4
.L_3:
        /*0018*/ 	.byte	0x04, 0x11
        /*001a*/ 	.short	(.L_5 - .L_4)
	.align		4
.L_4:
        /*001c*/ 	.word	index@(triton_poi_fused_max_pool2d_with_indices_0)
        /*0020*/ 	.word	0x00000000


	//----- nvinfo : EIATTR_MIN_STACK_SIZE
	.align		4
.L_5:
        /*0024*/ 	.byte	0x04, 0x12
        /*0026*/ 	.short	(.L_7 - .L_6)
	.align		4
.L_6:
        /*0028*/ 	.word	index@(triton_poi_fused_max_pool2d_with_indices_0)
        /*002c*/ 	.word	0x00000000
.L_7:


//--------------------- .nv.info.triton_poi_fused_max_pool2d_with_indices_0 --------------------------
	.section	.nv.info.triton_poi_fused_max_pool2d_with_indices_0,"",@"SHT_CUDA_INFO"
	.sectionflags	@""
	.align	4


	//----- nvinfo : EIATTR_CUDA_API_VERSION
	.align		4
        /*0000*/ 	.byte	0x04, 0x37
        /*0002*/ 	.short	(.L_9 - .L_8)
.L_8:
        /*0004*/ 	.word	0x0000007c


	//----- nvinfo : EIATTR_KPARAM_INFO
	.align		4
.L_9:
        /*0008*/ 	.byte	0x04, 0x17
        /*000a*/ 	.short	(.L_11 - .L_10)
.L_10:
        /*000c*/ 	.word	0x00000000
        /*0010*/ 	.short	0x0002
        /*0012*/ 	.short	0x0010
        /*0014*/ 	.byte	0x00, 0xf0, 0x11, 0x00


	//----- nvinfo : EIATTR_KPARAM_INFO
	.align		4
.L_11:
        /*0018*/ 	.byte	0x04, 0x17
        /*001a*/ 	.short	(.L_13 - .L_12)
.L_12:
        /*001c*/ 	.word	0x00000000
        /*0020*/ 	.short	0x0001
        /*0022*/ 	.short	0x0008
        /*0024*/ 	.byte	0x00, 0xf4, 0x21, 0x00


	//----- nvinfo : EIATTR_KPARAM_INFO
	.align		4
.L_13:
        /*0028*/ 	.byte	0x04, 0x17
        /*002a*/ 	.short	(.L_15 - .L_14)
.L_14:
        /*002c*/ 	.word	0x00000000
        /*0030*/ 	.short	0x0000
        /*0032*/ 	.short	0x0000
        /*0034*/ 	.byte	0x00, 0xf4, 0x21, 0x00


	//----- nvinfo : EIATTR_SPARSE_MMA_MASK
	.align		4
.L_15:
        /*0038*/ 	.byte	0x03, 0x50
        /*003a*/ 	.short	0x0000


	//----- nvinfo : EIATTR_MAXREG_COUNT
	.align		4
        /*003c*/ 	.byte	0x03, 0x1b
        /*003e*/ 	.short	0x00ff


	//----- nvinfo : EIATTR_EXIT_INSTR_OFFSETS
	.align		4
        /*0040*/ 	.byte	0x04, 0x1c
        /*0042*/ 	.short	(.L_17 - .L_16)


	//   ....[0]....
.L_16:
        /*0044*/ 	.word	0x000003b0


	//   ....[1]....
        /*0048*/ 	.word	0x000003d0


	//----- nvinfo : EIATTR_REQNTID
	.align		4
.L_17:
        /*004c*/ 	.byte	0x04, 0x10
        /*004e*/ 	.short	(.L_19 - .L_18)
.L_18:
        /*0050*/ 	.word	0x00000080
        /*0054*/ 	.word	0x00000001
        /*0058*/ 	.word	0x00000001


	//----- nvinfo : EIATTR_CBANK_PARAM_SIZE
	.align		4
.L_19:
        /*005c*/ 	.byte	0x03, 0x19
        /*005e*/ 	.short	0x0014


	//----- nvinfo : EIATTR_PARAM_CBANK
	.align		4
        /*0060*/ 	.byte	0x04, 0x0a
        /*0062*/ 	.short	(.L_21 - .L_20)
	.align		4
.L_20:
        /*0064*/ 	.word	index@(.nv.constant0.triton_poi_fused_max_pool2d_with_indices_0)
        /*0068*/ 	.short	0x0210
        /*006a*/ 	.short	0x0014


	//----- nvinfo : EIATTR_SW_WAR
	.align		4
.L_21:
        /*006c*/ 	.byte	0x04, 0x36
        /*006e*/ 	.short	(.L_23 - .L_22)
.L_22:
        /*0070*/ 	.word	0x00000008
.L_23:


//--------------------- .nv.callgraph             --------------------------
	.section	.nv.callgraph,"",@"SHT_CUDA_CALLGRAPH"
	.align	4
	.sectionentsize	8
	.align		4
        /*0000*/ 	.word	0x00000000
	.align		4
        /*0004*/ 	.word	0xffffffff
	.align		4
        /*0008*/ 	.word	0x00000000
	.align		4
        /*000c*/ 	.word	0xfffffffe
	.align		4
        /*0010*/ 	.word	0x00000000
	.align		4
        /*0014*/ 	.word	0xfffffffd
	.align		4
        /*0018*/ 	.word	0x00000000
	.align		4
        /*001c*/ 	.word	0xfffffffc


//--------------------- .text.triton_poi_fused_max_pool2d_with_indices_0 --------------------------
	.section	.text.triton_poi_fused_max_pool2d_with_indices_0,"ax",@progbits
	.align	128
        .global         triton_poi_fused_max_pool2d_with_indices_0
        .type           triton_poi_fused_max_pool2d_with_indices_0,@function
        .size           triton_poi_fused_max_pool2d_with_indices_0,(.L_x_1 - triton_poi_fused_max_pool2d_with_indices_0)
        .other          triton_poi_fused_max_pool2d_with_indices_0,@"STO_CUDA_ENTRY STV_DEFAULT"
triton_poi_fused_max_pool2d_with_indices_0:
.text.triton_poi_fused_max_pool2d_with_indices_0:
[----:B------:R-:W0:Y:S02]  /*0000*/  LDC R1, c[0x0][0x28] ;  /* 0x00000a00ff017b82 */ /* 0x000e240000000800 */
[----:B------:R-:W1:Y:S01]  /*0010*/  S2R R0, SR_TID.X ;  /* 0x0000000000007919 */ /* 0x000e620000002100 */
[----:B------:R-:W-:Y:S02]  /*0020*/  CS2R R12, SRZ ;  /* 0x00000000000c7805 */ /* 0x000fe4000001ff00 */
[----:B------:R-:W-:Y:S01]  /*0030*/  CS2R R14, SRZ ;  /* 0x00000000000e7805 */ /* 0x000fe2000001ff00 */
[----:B------:R-:W-:Y:S01]  /*0040*/  ULDC.64 UR4, c[0x0][0x208] ;  /* 0x0000820000047ab9 */ /* 0x000fe20000000a00 */
[----:B------:R-:W2:Y:S01]  /*0050*/  S2R R7, SR_CTAID.X ;  /* 0x0000000000077919 */ /* 0x000ea20000002500 */
[----:B-1----:R-:W-:-:S05]  /*0060*/  LOP3.LUT R0, R0, 0x7f, RZ, 0xc0, !PT ;  /* 0x0000007f00007812 */ /* 0x002fca00078ec0ff */
[----:B--2---:R-:W-:Y:S01]  /*0070*/  IMAD R0, R7, 0x80, R0 ;  /* 0x0000008007007824 */ /* 0x004fe200078e0200 */
[----:B------:R-:W-:-:S04]  /*0080*/  SHF.R.S32.HI R7, RZ, 0x18, R7 ;  /* 0x00000018ff077819 */ /* 0x000fc80000011407 */
[----:B------:R-:W-:Y:S02]  /*0090*/  SHF.R.S32.HI R3, RZ, 0x1f, R0 ;  /* 0x0000001fff037819 */ /* 0x000fe40000011400 */
[----:B------:R-:W-:Y:S02]  /*00a0*/  SGXT R7, R7, 0x1 ;  /* 0x000000010707781a */ /* 0x000fe40000000200 */
[-C--:B------:R-:W-:Y:S02]  /*00b0*/  LEA.HI R3, R3, R0.reuse, RZ, 0x2 ;  /* 0x0000000003037211 */ /* 0x080fe400078f10ff */
[----:B------:R-:W-:Y:S02]  /*00c0*/  LEA.HI R7, R7, R0, RZ, 0x4 ;  /* 0x0000000007077211 */ /* 0x000fe400078f20ff */
[----:B------:R-:W-:Y:S02]  /*00d0*/  SHF.R.S32.HI R2, RZ, 0x2, R3 ;  /* 0x00000002ff027819 */ /* 0x000fe40000011403 */
[----:B------:R-:W-:-:S02]  /*00e0*/  LOP3.LUT R3, R3, 0xfffffffc, RZ, 0xc0, !PT ;  /* 0xfffffffc03037812 */ /* 0x000fc400078ec0ff */
[----:B------:R-:W-:-:S03]  /*00f0*/  LEA.HI R4, R2, R2, RZ, 0x2 ;  /* 0x0000000202047211 */ /* 0x000fc600078f10ff */
[----:B------:R-:W-:Y:S01]  /*0100*/  IMAD.IADD R8, R0, 0x1, -R3 ;  /* 0x0000000100087824 */ /* 0x000fe200078e0a03 */
[----:B------:R-:W-:-:S03]  /*0110*/  LOP3.LUT R5, R4, 0xfffffffc, RZ, 0xc0, !PT ;  /* 0xfffffffc04057812 */ /* 0x000fc600078ec0ff */
[C---:B------:R-:W-:Y:S01]  /*0120*/  VIADD R4, R8.reuse, 0x1 ;  /* 0x0000000108047836 */ /* 0x040fe20000000000 */
[----:B------:R-:W-:Y:S01]  /*0130*/  ISETP.GT.AND P0, PT, R8, 0x1, PT ;  /* 0x000000010800780c */ /* 0x000fe20003f04270 */
[----:B------:R-:W-:Y:S01]  /*0140*/  IMAD.IADD R5, R2, 0x1, -R5 ;  /* 0x0000000102057824 */ /* 0x000fe200078e0a05 */
[----:B------:R-:W-:Y:S01]  /*0150*/  ISETP.GE.AND P2, PT, R8, 0x2, PT ;  /* 0x000000020800780c */ /* 0x000fe20003f46270 */
[----:B------:R-:W1:Y:S02]  /*0160*/  LDC.64 R2, c[0x0][0x210] ;  /* 0x00008400ff027b82 */ /* 0x000e640000000a00 */
[C---:B------:R-:W-:Y:S01]  /*0170*/  VIADD R9, R5.reuse, 0x1 ;  /* 0x0000000105097836 */ /* 0x040fe20000000000 */
[C---:B------:R-:W-:Y:S02]  /*0180*/  ISETP.GT.AND P1, PT, R5.reuse, 0x1, PT ;  /* 0x000000010500780c */ /* 0x040fe40003f24270 */
[----:B------:R-:W-:Y:S02]  /*0190*/  ISETP.GE.AND P3, PT, R5, 0x2, PT ;  /* 0x000000020500780c */ /* 0x000fe40003f66270 */
[----:B------:R-:W-:-:S02]  /*01a0*/  SEL R6, R4, RZ, !P2 ;  /* 0x000000ff04067207 */ /* 0x000fc40005000000 */
[----:B------:R-:W-:Y:S02]  /*01b0*/  LOP3.LUT R4, R7, 0xfffffff0, RZ, 0xc0, !PT ;  /* 0xfffffff007047812 */ /* 0x000fe400078ec0ff */
[----:B------:R-:W-:Y:S01]  /*01c0*/  SEL R9, R9, RZ, !P3 ;  /* 0x000000ff09097207 */ /* 0x000fe20005800000 */
[----:B------:R-:W-:Y:S02]  /*01d0*/  VIADD R10, R6, 0x3 ;  /* 0x00000003060a7836 */ /* 0x000fe40000000000 */
[----:B------:R-:W-:Y:S01]  /*01e0*/  @!P0 IMAD.MOV R10, RZ, RZ, R6 ;  /* 0x000000ffff0a8224 */ /* 0x000fe200078e0206 */
[----:B------:R-:W-:Y:S01]  /*01f0*/  ISETP.GE.AND P0, PT, R0, 0x100, PT ;  /* 0x000001000000780c */ /* 0x000fe20003f06270 */
[----:B------:R-:W-:Y:S02]  /*0200*/  IMAD R5, R5, 0x4, R4 ;  /* 0x0000000405057824 */ /* 0x000fe400078e0204 */
[----:B------:R-:W-:Y:S02]  /*0210*/  VIADD R11, R9, 0x3 ;  /* 0x00000003090b7836 */ /* 0x000fe40000000000 */
[----:B------:R-:W-:-:S02]  /*0220*/  @!P1 IMAD.MOV R11, RZ, RZ, R9 ;  /* 0x000000ffff0b9224 */ /* 0x000fc400078e0209 */
[----:B------:R-:W-:Y:S02]  /*0230*/  IMAD.IADD R7, R8, 0x1, R5 ;  /* 0x0000000108077824 */ /* 0x000fe400078e0205 */
[----:B------:R-:W-:Y:S02]  /*0240*/  IMAD.IADD R9, R5, 0x1, R10 ;  /* 0x0000000105097824 */ /* 0x000fe400078e020a */
[----:B------:R-:W-:Y:S02]  /*0250*/  IMAD R11, R11, 0x4, R4 ;  /* 0x000000040b0b7824 */ /* 0x000fe400078e0204 */
[----:B-1----:R-:W-:-:S04]  /*0260*/  IMAD.WIDE R4, R7, 0x4, R2 ;  /* 0x0000000407047825 */ /* 0x002fc800078e0202 */
[----:B------:R-:W-:Y:S01]  /*0270*/  IMAD.WIDE R6, R9, 0x4, R2 ;  /* 0x0000000409067825 */ /* 0x000fe200078e0202 */
[----:B------:R-:W2:Y:S03]  /*0280*/  @!P0 LDG.E R12, desc[UR4][R4.64] ;  /* 0x00000004040c8981 */ /* 0x000ea6000c1e1900 */
[----:B------:R-:W-:Y:S01]  /*0290*/  IMAD.IADD R9, R8, 0x1, R11 ;  /* 0x0000000108097824 */ /* 0x000fe200078e020b */
[----:B------:R-:W2:Y:S03]  /*02a0*/  @!P0 LDG.E R15, desc[UR4][R6.64] ;  /* 0x00000004060f8981 */ /* 0x000ea6000c1e1900 */
[----:B------:R-:W-:-:S04]  /*02b0*/  IMAD.WIDE R8, R9, 0x4, R2 ;  /* 0x0000000409087825 */ /* 0x000fc800078e0202 */
[----:B------:R-:W-:Y:S01]  /*02c0*/  IMAD.IADD R11, R10, 0x1, R11 ;  /* 0x000000010a0b7824 */ /* 0x000fe200078e020b */
[----:B------:R-:W3:Y:S03]  /*02d0*/  @!P0 LDG.E R14, desc[UR4][R8.64] ;  /* 0x00000004080e8981 */ /* 0x000ee6000c1e1900 */
[----:B------:R-:W-:Y:S02]  /*02e0*/  IMAD.WIDE R10, R11, 0x4, R2 ;  /* 0x000000040b0a7825 */ /* 0x000fe400078e0202 */
[----:B------:R-:W1:Y:S03]  /*02f0*/  LDC.64 R2, c[0x0][0x218] ;  /* 0x00008600ff027b82 */ /* 0x000e660000000a00 */
[----:B------:R-:W4:Y:S01]  /*0300*/  @!P0 LDG.E R13, desc[UR4][R10.64] ;  /* 0x000000040a0d8981 */ /* 0x000f22000c1e1900 */
[----:B-1----:R-:W-:Y:S01]  /*0310*/  IMAD.WIDE R2, R0, 0x4, R2 ;  /* 0x0000000400027825 */ /* 0x002fe200078e0202 */
[----:B--2---:R-:W-:-:S02]  /*0320*/  FSETP.GT.AND P2, PT, R15, R12, PT ;  /* 0x0000000c0f00720b */ /* 0x004fc40003f44000 */
[----:B------:R-:W-:Y:S02]  /*0330*/  FSETP.NAN.AND P3, PT, R15, R15, PT ;  /* 0x0000000f0f00720b */ /* 0x000fe40003f68000 */
[----:B---3--:R-:W-:-:S09]  /*0340*/  FSETP.NAN.AND P1, PT, R14, R14, PT ;  /* 0x0000000e0e00720b */ /* 0x008fd20003f28000 */
[----:B------:R-:W-:Y:S02]  /*0350*/  @!P2 FSEL R15, R15, R12, P3 ;  /* 0x0000000c0f0fa208 */ /* 0x000fe40001800000 */
[----:B----4-:R-:W-:Y:S02]  /*0360*/  FSETP.NAN.AND P2, PT, R13, R13, PT ;  /* 0x0000000d0d00720b */ /* 0x010fe40003f48000 */
[----:B------:R-:W-:-:S04]  /*0370*/  FSETP.GEU.AND P3, PT, R15, R14, PT ;  /* 0x0000000e0f00720b */ /* 0x000fc80003f6e000 */
[----:B------:R-:W-:-:S04]  /*0380*/  @!P1 FSEL R14, R14, R15, !P3 ;  /* 0x0000000f0e0e9208 */ /* 0x000fc80005800000 */
[----:B------:R-:W-:-:S04]  /*0390*/  FSETP.GEU.AND P1, PT, R14, R13, PT ;  /* 0x0000000d0e00720b */ /* 0x000fc80003f2e000 */
[----:B------:R-:W-:Y:S01]  /*03a0*/  @!P2 SEL R13, R13, R14, !P1 ;  /* 0x0000000e0d0da207 */ /* 0x000fe20004800000 */
[----:B------:R-:W-:Y:S08]  /*03b0*/  @P0 EXIT ;  /* 0x000000000000094d */ /* 0x000ff00003800000 */
[----:B------:R-:W-:Y:S01]  /*03c0*/  STG.E desc[UR4][R2.64], R13 ;  /* 0x0000000d02007986 */ /* 0x000fe2000c101904 */
[----:B------:R-:W-:Y:S05]  /*03d0*/  EXIT ;  /* 0x000000000000794d */ /* 0x000fea0003800000 */
.L_x_0:
[----:B------:R-:W-:-:S00]  /*03e0*/  BRA `(.L_x_0) ;  /* 0xfffffffc00fc7947 */ /* 0x000fc0000383ffff */
[----:B------:R-:W-:-:S00]  /*03f0*/  NOP ;  /* 0x0000000000007918 */ /* 0x000fc00000000000 */
        /* <DEDUP_REMOVED lines=8> */
.L_x_1:


//--------------------- .nv.constant0.triton_poi_fused_max_pool2d_with_indices_0 --------------------------
	.section	.nv.constant0.triton_poi_fused_max_pool2d_with_indices_0,"a",@progbits
	.sectionflags	@""
	.align	4
.nv.constant0.triton_poi_fused_max_pool2d_with_indices_0:
	.zero		548
